//
// Generated by NVIDIA NVVM Compiler
//
// Compiler Build ID: CL-36424714
// Cuda compilation tools, release 13.0, V13.0.88
// Based on NVVM 20.0.0
//

.version 9.0
.target sm_100
.address_size 64

	// .globl	candidate0
// _ZZ10candidate0E8I_shared has been demoted
// _ZZ10candidate0E8W_shared has been demoted

.visible .entry candidate0(
	.param .u64 .ptr .align 1 candidate0_param_0,
	.param .u64 .ptr .align 1 candidate0_param_1,
	.param .u64 .ptr .align 1 candidate0_param_2
)
.maxntid 120
{
	.reg .pred 	%p<4>;
	.reg .b16 	%rs<11>;
	.reg .b32 	%r<31>;
	.reg .b32 	%f<140>;
	.reg .b64 	%rd<20>;
	// demoted variable
	.shared .align 4 .b8 _ZZ10candidate0E8I_shared[480];
	// demoted variable
	.shared .align 4 .b8 _ZZ10candidate0E8W_shared[4608];
	ld.param.u64 	%rd8, [candidate0_param_0];
	ld.param.u64 	%rd9, [candidate0_param_1];
	ld.param.u64 	%rd7, [candidate0_param_2];
	cvta.to.global.u64 	%rd10, %rd9;
	cvta.to.global.u64 	%rd11, %rd8;
	mov.u32 	%r1, %tid.x;
	shl.b32 	%r12, %r1, 4;
	mov.u32 	%r13, _ZZ10candidate0E8I_shared;
	add.s32 	%r2, %r13, %r12;
	cvt.u16.u32 	%rs1, %r1;
	mul.lo.s16 	%rs2, %rs1, 43;
	shr.u16 	%rs3, %rs2, 8;
	mul.wide.u16 	%r14, %rs3, 768;
	mul.lo.s16 	%rs4, %rs3, 6;
	sub.s16 	%rs5, %rs1, %rs4;
	shl.b16 	%rs6, %rs5, 2;
	cvt.u32.u16 	%r15, %rs6;
	and.b32  	%r16, %r15, 252;
	or.b32  	%r17, %r14, %r16;
	mov.u32 	%r3, %ctaid.x;
	mul.lo.s32 	%r18, %r3, 36864;
	shr.u16 	%rs7, %rs2, 10;
	cvt.u32.u16 	%r4, %rs7;
	mul.wide.u16 	%r19, %rs7, 768;
	mul.lo.s16 	%rs8, %rs7, 24;
	sub.s16 	%rs9, %rs1, %rs8;
	cvt.u32.u16 	%r20, %rs9;
	and.b32  	%r21, %r20, 255;
	or.b32  	%r5, %r18, %r21;
	add.s32 	%r22, %r5, %r19;
	shl.b32 	%r23, %r1, 2;
	mov.u32 	%r24, _ZZ10candidate0E8W_shared;
	add.s32 	%r6, %r24, %r23;
	sub.s32 	%r25, %r1, %r21;
	shl.b32 	%r26, %r25, 2;
	add.s32 	%r7, %r13, %r26;
	and.b16  	%rs10, %rs9, 255;
	mul.wide.u16 	%r27, %rs10, 96;
	add.s32 	%r8, %r24, %r27;
	mul.wide.u32 	%rd12, %r17, 4;
	add.s64 	%rd19, %rd11, %rd12;
	mul.wide.u32 	%rd13, %r22, 4;
	add.s64 	%rd14, %rd13, %rd10;
	add.s64 	%rd18, %rd14, 76800;
	mov.f32 	%f138, 0f00000000;
	mov.b32 	%r30, 0;
	mov.f32 	%f139, %f138;
$L__BB0_1:
	setp.gt.u32 	%p1, %r1, 29;
	bar.sync 	0;
	@%p1 bra 	$L__BB0_3;
	ld.global.nc.v4.f32 	{%f6, %f7, %f8, %f9}, [%rd19];
	st.shared.v4.f32 	[%r2], {%f6, %f7, %f8, %f9};
$L__BB0_3:
	setp.gt.u32 	%p2, %r1, 71;
	ld.global.nc.f32 	%f10, [%rd18+-76800];
	st.shared.f32 	[%r6], %f10;
	ld.global.nc.f32 	%f11, [%rd18+-61440];
	st.shared.f32 	[%r6+480], %f11;
	ld.global.nc.f32 	%f12, [%rd18+-46080];
	st.shared.f32 	[%r6+960], %f12;
	ld.global.nc.f32 	%f13, [%rd18+-30720];
	st.shared.f32 	[%r6+1440], %f13;
	ld.global.nc.f32 	%f14, [%rd18+-15360];
	st.shared.f32 	[%r6+1920], %f14;
	ld.global.nc.f32 	%f15, [%rd18];
	st.shared.f32 	[%r6+2400], %f15;
	ld.global.nc.f32 	%f16, [%rd18+15360];
	st.shared.f32 	[%r6+2880], %f16;
	ld.global.nc.f32 	%f17, [%rd18+30720];
	st.shared.f32 	[%r6+3360], %f17;
	ld.global.nc.f32 	%f18, [%rd18+46080];
	st.shared.f32 	[%r6+3840], %f18;
	@%p2 bra 	$L__BB0_5;
	ld.global.nc.f32 	%f19, [%rd18+61440];
	st.shared.f32 	[%r6+4320], %f19;
$L__BB0_5:
	bar.sync 	0;
	ld.shared.f32 	%f20, [%r7];
	ld.shared.f32 	%f21, [%r8];
	fma.rn.f32 	%f22, %f20, %f21, %f138;
	ld.shared.f32 	%f23, [%r8+2304];
	fma.rn.f32 	%f24, %f20, %f23, %f139;
	ld.shared.f32 	%f25, [%r7+4];
	ld.shared.f32 	%f26, [%r8+4];
	fma.rn.f32 	%f27, %f25, %f26, %f22;
	ld.shared.f32 	%f28, [%r8+2308];
	fma.rn.f32 	%f29, %f25, %f28, %f24;
	ld.shared.f32 	%f30, [%r7+8];
	ld.shared.f32 	%f31, [%r8+8];
	fma.rn.f32 	%f32, %f30, %f31, %f27;
	ld.shared.f32 	%f33, [%r8+2312];
	fma.rn.f32 	%f34, %f30, %f33, %f29;
	ld.shared.f32 	%f35, [%r7+12];
	ld.shared.f32 	%f36, [%r8+12];
	fma.rn.f32 	%f37, %f35, %f36, %f32;
	ld.shared.f32 	%f38, [%r8+2316];
	fma.rn.f32 	%f39, %f35, %f38, %f34;
	ld.shared.f32 	%f40, [%r7+16];
	ld.shared.f32 	%f41, [%r8+16];
	fma.rn.f32 	%f42, %f40, %f41, %f37;
	ld.shared.f32 	%f43, [%r8+2320];
	fma.rn.f32 	%f44, %f40, %f43, %f39;
	ld.shared.f32 	%f45, [%r7+20];
	ld.shared.f32 	%f46, [%r8+20];
	fma.rn.f32 	%f47, %f45, %f46, %f42;
	ld.shared.f32 	%f48, [%r8+2324];
	fma.rn.f32 	%f49, %f45, %f48, %f44;
	ld.shared.f32 	%f50, [%r7+24];
	ld.shared.f32 	%f51, [%r8+24];
	fma.rn.f32 	%f52, %f50, %f51, %f47;
	ld.shared.f32 	%f53, [%r8+2328];
	fma.rn.f32 	%f54, %f50, %f53, %f49;
	ld.shared.f32 	%f55, [%r7+28];
	ld.shared.f32 	%f56, [%r8+28];
	fma.rn.f32 	%f57, %f55, %f56, %f52;
	ld.shared.f32 	%f58, [%r8+2332];
	fma.rn.f32 	%f59, %f55, %f58, %f54;
	ld.shared.f32 	%f60, [%r7+32];
	ld.shared.f32 	%f61, [%r8+32];
	fma.rn.f32 	%f62, %f60, %f61, %f57;
	ld.shared.f32 	%f63, [%r8+2336];
	fma.rn.f32 	%f64, %f60, %f63, %f59;
	ld.shared.f32 	%f65, [%r7+36];
	ld.shared.f32 	%f66, [%r8+36];
	fma.rn.f32 	%f67, %f65, %f66, %f62;
	ld.shared.f32 	%f68, [%r8+2340];
	fma.rn.f32 	%f69, %f65, %f68, %f64;
	ld.shared.f32 	%f70, [%r7+40];
	ld.shared.f32 	%f71, [%r8+40];
	fma.rn.f32 	%f72, %f70, %f71, %f67;
	ld.shared.f32 	%f73, [%r8+2344];
	fma.rn.f32 	%f74, %f70, %f73, %f69;
	ld.shared.f32 	%f75, [%r7+44];
	ld.shared.f32 	%f76, [%r8+44];
	fma.rn.f32 	%f77, %f75, %f76, %f72;
	ld.shared.f32 	%f78, [%r8+2348];
	fma.rn.f32 	%f79, %f75, %f78, %f74;
	ld.shared.f32 	%f80, [%r7+48];
	ld.shared.f32 	%f81, [%r8+48];
	fma.rn.f32 	%f82, %f80, %f81, %f77;
	ld.shared.f32 	%f83, [%r8+2352];
	fma.rn.f32 	%f84, %f80, %f83, %f79;
	ld.shared.f32 	%f85, [%r7+52];
	ld.shared.f32 	%f86, [%r8+52];
	fma.rn.f32 	%f87, %f85, %f86, %f82;
	ld.shared.f32 	%f88, [%r8+2356];
	fma.rn.f32 	%f89, %f85, %f88, %f84;
	ld.shared.f32 	%f90, [%r7+56];
	ld.shared.f32 	%f91, [%r8+56];
	fma.rn.f32 	%f92, %f90, %f91, %f87;
	ld.shared.f32 	%f93, [%r8+2360];
	fma.rn.f32 	%f94, %f90, %f93, %f89;
	ld.shared.f32 	%f95, [%r7+60];
	ld.shared.f32 	%f96, [%r8+60];
	fma.rn.f32 	%f97, %f95, %f96, %f92;
	ld.shared.f32 	%f98, [%r8+2364];
	fma.rn.f32 	%f99, %f95, %f98, %f94;
	ld.shared.f32 	%f100, [%r7+64];
	ld.shared.f32 	%f101, [%r8+64];
	fma.rn.f32 	%f102, %f100, %f101, %f97;
	ld.shared.f32 	%f103, [%r8+2368];
	fma.rn.f32 	%f104, %f100, %f103, %f99;
	ld.shared.f32 	%f105, [%r7+68];
	ld.shared.f32 	%f106, [%r8+68];
	fma.rn.f32 	%f107, %f105, %f106, %f102;
	ld.shared.f32 	%f108, [%r8+2372];
	fma.rn.f32 	%f109, %f105, %f108, %f104;
	ld.shared.f32 	%f110, [%r7+72];
	ld.shared.f32 	%f111, [%r8+72];
	fma.rn.f32 	%f112, %f110, %f111, %f107;
	ld.shared.f32 	%f113, [%r8+2376];
	fma.rn.f32 	%f114, %f110, %f113, %f109;
	ld.shared.f32 	%f115, [%r7+76];
	ld.shared.f32 	%f116, [%r8+76];
	fma.rn.f32 	%f117, %f115, %f116, %f112;
	ld.shared.f32 	%f118, [%r8+2380];
	fma.rn.f32 	%f119, %f115, %f118, %f114;
	ld.shared.f32 	%f120, [%r7+80];
	ld.shared.f32 	%f121, [%r8+80];
	fma.rn.f32 	%f122, %f120, %f121, %f117;
	ld.shared.f32 	%f123, [%r8+2384];
	fma.rn.f32 	%f124, %f120, %f123, %f119;
	ld.shared.f32 	%f125, [%r7+84];
	ld.shared.f32 	%f126, [%r8+84];
	fma.rn.f32 	%f127, %f125, %f126, %f122;
	ld.shared.f32 	%f128, [%r8+2388];
	fma.rn.f32 	%f129, %f125, %f128, %f124;
	ld.shared.f32 	%f130, [%r7+88];
	ld.shared.f32 	%f131, [%r8+88];
	fma.rn.f32 	%f132, %f130, %f131, %f127;
	ld.shared.f32 	%f133, [%r8+2392];
	fma.rn.f32 	%f134, %f130, %f133, %f129;
	ld.shared.f32 	%f135, [%r7+92];
	ld.shared.f32 	%f136, [%r8+92];
	fma.rn.f32 	%f138, %f135, %f136, %f132;
	ld.shared.f32 	%f137, [%r8+2396];
	fma.rn.f32 	%f139, %f135, %f137, %f134;
	add.s32 	%r30, %r30, 1;
	add.s64 	%rd19, %rd19, 96;
	add.s64 	%rd18, %rd18, 96;
	setp.ne.s32 	%p3, %r30, 32;
	@%p3 bra 	$L__BB0_1;
	cvta.to.global.u64 	%rd15, %rd7;
	mad.lo.s32 	%r28, %r3, -36816, %r5;
	mad.lo.s32 	%r29, %r4, 3072, %r28;
	mul.wide.u32 	%rd16, %r29, 4;
	add.s64 	%rd17, %rd15, %rd16;
	st.global.f32 	[%rd17], %f138;
	st.global.f32 	[%rd17+96], %f139;
	ret;

}


// ===== COMPILED SASS (sm_100) =====

	.target	sm_100

	.elftype	@"ET_EXEC"


//--------------------- .note.nv.tkinfo           --------------------------
	.section	.note.nv.tkinfo,"",@"SHT_NOTE"
	.sectionflags	@"SHF_NOTE_NV_TKINFO"
	.tkinfo
        /*0018*/ 	.word	0x00000002
        /*0030*/ 	.string	""
        /*0030*/ 	.string	"ptxas"
        /*0030*/ 	.string	"Cuda compilation tools, release 13.0, V13.0.88"
        /*0030*/ 	.string	"Build cuda_13.0.r13.0/compiler.36424714_0"
        /*0030*/ 	.string	"-arch sm_100 -m 64 "



//--------------------- .note.nv.cuinfo           --------------------------
	.section	.note.nv.cuinfo,"",@"SHT_NOTE"
	.sectionflags	@"SHF_NOTE_NV_CUINFO"
        /*0018*/ 	.short	0x0002
        /*001a*/ 	.short	0x0064
        /*001c*/ 	.short	0x0082
	.zero		2


//--------------------- .nv.info                  --------------------------
	.section	.nv.info,"",@"SHT_CUDA_INFO"
	.align	4


	//----- nvinfo : EIATTR_REGCOUNT
	.align		4
        /*0000*/ 	.byte	0x04, 0x2f
        /*0002*/ 	.short	(.L_1 - .L_0)
	.align		4
.L_0:
        /*0004*/ 	.word	index@(candidate0)
        /*0008*/ 	.word	0x00000020


	//----- nvinfo : EIATTR_FRAME_SIZE
	.align		4
.L_1:
        /*000c*/ 	.byte	0x04, 0x11
        /*000e*/ 	.short	(.L_3 - .L_2)
	.align		4
.L_2:
        /*0010*/ 	.word	index@(candidate0)
        /*0014*/ 	.word	0x00000000


	//----- nvinfo : EIATTR_MIN_STACK_SIZE
	.align		4
.L_3:
        /*0018*/ 	.byte	0x04, 0x12
        /*001a*/ 	.short	(.L_5 - .L_4)
	.align		4
.L_4:
        /*001c*/ 	.word	index@(candidate0)
        /*0020*/ 	.word	0x00000000
.L_5:


//--------------------- .nv.compat                --------------------------
	.section	.nv.compat,"",@"SHT_CUDA_COMPAT_INFO"
	.align	4
        /*0000*/ 	.byte	0x02, 0x09, 0x00, 0x00, 0x02, 0x02, 0x01, 0x00, 0x02, 0x05, 0x05, 0x00, 0x03, 0x07, 0x01, 0x01
        /*0010*/ 	.byte	0x02, 0x03, 0x00, 0x00, 0x02, 0x06, 0x01, 0x00, 0x04, 0x0b, 0x08, 0x00, 0x09, 0x00, 0x00, 0x00
        /*0020*/ 	.byte	0x00, 0x00, 0x00, 0x00


//--------------------- .nv.info.candidate0       --------------------------
	.section	.nv.info.candidate0,"",@"SHT_CUDA_INFO"
	.sectionflags	@""
	.align	4


	//----- nvinfo : EIATTR_CUDA_API_VERSION
	.align		4
        /*0000*/ 	.byte	0x04, 0x37
        /*0002*/ 	.short	(.L_7 - .L_6)
.L_6:
        /*0004*/ 	.word	0x00000082


	//----- nvinfo : EIATTR_KPARAM_INFO
	.align		4
.L_7:
        /*0008*/ 	.byte	0x04, 0x17
        /*000a*/ 	.short	(.L_9 - .L_8)
.L_8:
        /*000c*/ 	.word	0x00000000
        /*0010*/ 	.short	0x0002
        /*0012*/ 	.short	0x0010
        /*0014*/ 	.byte	0x00, 0xf5, 0x21, 0x00


	//----- nvinfo : EIATTR_KPARAM_INFO
	.align		4
.L_9:
        /*0018*/ 	.byte	0x04, 0x17
        /*001a*/ 	.short	(.L_11 - .L_10)
.L_10:
        /*001c*/ 	.word	0x00000000
        /*0020*/ 	.short	0x0001
        /*0022*/ 	.short	0x0008
        /*0024*/ 	.byte	0x00, 0xf5, 0x21, 0x00


	//----- nvinfo : EIATTR_KPARAM_INFO
	.align		4
.L_11:
        /*0028*/ 	.byte	0x04, 0x17
        /*002a*/ 	.short	(.L_13 - .L_12)
.L_12:
        /*002c*/ 	.word	0x00000000
        /*0030*/ 	.short	0x0000
        /*0032*/ 	.short	0x0000
        /*0034*/ 	.byte	0x00, 0xf5, 0x21, 0x00


	//----- nvinfo : EIATTR_SPARSE_MMA_MASK
	.align		4
.L_13:
        /*0038*/ 	.byte	0x03, 0x50
        /*003a*/ 	.short	0x0000


	//----- nvinfo : EIATTR_MAXREG_COUNT
	.align		4
        /*003c*/ 	.byte	0x03, 0x1b
        /*003e*/ 	.short	0x00ff


	//----- nvinfo : EIATTR_NUM_BARRIERS
	.align		4
        /*0040*/ 	.byte	0x02, 0x4c
        /*0042*/ 	.byte	0x01
	.zero		1


	//----- nvinfo : EIATTR_MERCURY_ISA_VERSION
	.align		4
        /*0044*/ 	.byte	0x03, 0x5f
        /*0046*/ 	.short	0x0101


	//----- nvinfo : EIATTR_VRC_CTA_INIT_COUNT
	.align		4
        /*0048*/ 	.byte	0x02, 0x4a
	.zero		1
	.zero		1


	//----- nvinfo : EIATTR_EXIT_INSTR_OFFSETS
	.align		4
        /*004c*/ 	.byte	0x04, 0x1c
        /*004e*/ 	.short	(.L_15 - .L_14)


	//   ....[0]....
.L_14:
        /*0050*/ 	.word	0x00000ac0


	//----- nvinfo : EIATTR_MAX_THREADS
	.align		4
.L_15:
        /*0054*/ 	.byte	0x04, 0x05
        /*0056*/ 	.short	(.L_17 - .L_16)
.L_16:
        /*0058*/ 	.word	0x00000078
        /*005c*/ 	.word	0x00000001
        /*0060*/ 	.word	0x00000001


	//----- nvinfo : EIATTR_CBANK_PARAM_SIZE
	.align		4
.L_17:
        /*0064*/ 	.byte	0x03, 0x19
        /*0066*/ 	.short	0x0018


	//----- nvinfo : EIATTR_PARAM_CBANK
	.align		4
        /*0068*/ 	.byte	0x04, 0x0a
        /*006a*/ 	.short	(.L_19 - .L_18)
	.align		4
.L_18:
        /*006c*/ 	.word	index@(.nv.constant0.candidate0)
        /*0070*/ 	.short	0x0380
        /*0072*/ 	.short	0x0018


	//----- nvinfo : EIATTR_SW_WAR
	.align		4
.L_19:
        /*0074*/ 	.byte	0x04, 0x36
        /*0076*/ 	.short	(.L_21 - .L_20)
.L_20:
        /*0078*/ 	.word	0x00000008
.L_21:


//--------------------- .nv.callgraph             --------------------------
	.section	.nv.callgraph,"",@"SHT_CUDA_CALLGRAPH"
	.align	4
	.sectionentsize	8
	.align		4
        /*0000*/ 	.word	0x00000000
	.align		4
        /*0004*/ 	.word	0xffffffff
	.align		4
        /*0008*/ 	.word	0x00000000
	.align		4
        /*000c*/ 	.word	0xfffffffe
	.align		4
        /*0010*/ 	.word	0x00000000
	.align		4
        /*0014*/ 	.word	0xfffffffd
	.align		4
        /*0018*/ 	.word	0x00000000
	.align		4
        /*001c*/ 	.word	0xfffffffc


//--------------------- .text.candidate0          --------------------------
	.section	.text.candidate0,"ax",@progbits
	.align	128
        .global         candidate0
        .type           candidate0,@function
        .size           candidate0,(.L_x_2 - candidate0)
        .other          candidate0,@"STO_CUDA_ENTRY STV_DEFAULT"
candidate0:
.text.candidate0:
[----:B------:R-:W-:Y:S01]  /*0000*/  LDC R1, c[0x0][0x37c] ;  /* 0x0000df00ff017b82 */ /* 0x000fe20000000800 */
[----:B------:R-:W0:Y:S01]  /*0010*/  S2R R0, SR_TID.X ;  /* 0x0000000000007919 */ /* 0x000e220000002100 */
[----:B------:R-:W-:Y:S01]  /*0020*/  HFMA2 R19, -RZ, RZ, 0, 0 ;  /* 0x00000000ff137431 */ /* 0x000fe200000001ff */
[----:B------:R-:W-:Y:S01]  /*0030*/  MOV R17, RZ ;  /* 0x000000ff00117202 */ /* 0x000fe20000000f00 */
[----:B------:R-:W1:Y:S01]  /*0040*/  LDCU.64 UR6, c[0x0][0x358] ;  /* 0x00006b00ff0677ac */ /* 0x000e620008000a00 */
[----:B------:R-:W2:Y:S01]  /*0050*/  S2R R9, SR_CgaCtaId ;  /* 0x0000000000097919 */ /* 0x000ea20000008800 */
[----:B------:R-:W-:Y:S01]  /*0060*/  UMOV UR4, URZ ;  /* 0x000000ff00047c82 */ /* 0x000fe20008000000 */
[----:B0-----:R-:W-:-:S05]  /*0070*/  PRMT R2, R0, 0x9910, RZ ;  /* 0x0000991000027816 */ /* 0x001fca00000000ff */
[----:B------:R-:W-:-:S05]  /*0080*/  IMAD R2, R2, 0x2b, RZ ;  /* 0x0000002b02027824 */ /* 0x000fca00078e02ff */
[----:B------:R-:W-:-:S04]  /*0090*/  LOP3.LUT R2, R2, 0xffff, RZ, 0xc0, !PT ;  /* 0x0000ffff02027812 */ /* 0x000fc800078ec0ff */
[--C-:B------:R-:W-:Y:S02]  /*00a0*/  SHF.R.U32.HI R20, RZ, 0xa, R2.reuse ;  /* 0x0000000aff147819 */ /* 0x100fe40000011602 */
[----:B------:R-:W-:Y:S02]  /*00b0*/  SHF.R.U32.HI R10, RZ, 0x8, R2 ;  /* 0x00000008ff0a7819 */ /* 0x000fe40000011602 */
[----:B------:R-:W0:Y:S01]  /*00c0*/  S2R R2, SR_CTAID.X ;  /* 0x0000000000027919 */ /* 0x000e220000002500 */
[----:B------:R-:W-:Y:S02]  /*00d0*/  PRMT R4, R20, 0x9910, RZ ;  /* 0x0000991014047816 */ /* 0x000fe400000000ff */
[----:B------:R-:W-:Y:S02]  /*00e0*/  PRMT R3, R10, 0x9910, RZ ;  /* 0x000099100a037816 */ /* 0x000fe400000000ff */
[----:B------:R-:W-:Y:S01]  /*00f0*/  LOP3.LUT R20, R20, 0xffff, RZ, 0xc0, !PT ;  /* 0x0000ffff14147812 */ /* 0x000fe200078ec0ff */
[----:B------:R-:W-:Y:S01]  /*0100*/  IMAD R4, R4, 0x18, RZ ;  /* 0x0000001804047824 */ /* 0x000fe200078e02ff */
[----:B------:R-:W-:Y:S01]  /*0110*/  LOP3.LUT R10, R10, 0xffff, RZ, 0xc0, !PT ;  /* 0x0000ffff0a0a7812 */ /* 0x000fe200078ec0ff */
[----:B------:R-:W-:-:S03]  /*0120*/  IMAD R3, R3, 0x6, RZ ;  /* 0x0000000603037824 */ /* 0x000fc600078e02ff */
[----:B------:R-:W-:Y:S02]  /*0130*/  IADD3 R6, PT, PT, RZ, -R4, RZ ;  /* 0x80000004ff067210 */ /* 0x000fe40007ffe0ff */
[----:B------:R-:W-:Y:S01]  /*0140*/  IADD3 R11, PT, PT, RZ, -R3, RZ ;  /* 0x80000003ff0b7210 */ /* 0x000fe20007ffe0ff */
[----:B------:R-:W3:Y:S01]  /*0150*/  LDC.64 R4, c[0x0][0x388] ;  /* 0x0000e200ff047b82 */ /* 0x000ee20000000a00 */
[----:B------:R-:W-:Y:S02]  /*0160*/  PRMT R3, R6, 0x7710, RZ ;  /* 0x0000771006037816 */ /* 0x000fe400000000ff */
[----:B------:R-:W-:Y:S02]  /*0170*/  PRMT R11, R11, 0x7710, RZ ;  /* 0x000077100b0b7816 */ /* 0x000fe400000000ff */
[-C--:B------:R-:W-:Y:S02]  /*0180*/  IADD3 R8, PT, PT, R3, R0.reuse, RZ ;  /* 0x0000000003087210 */ /* 0x080fe40007ffe0ff */
[----:B------:R-:W-:Y:S01]  /*0190*/  IADD3 R11, PT, PT, R11, R0, RZ ;  /* 0x000000000b0b7210 */ /* 0x000fe20007ffe0ff */
[----:B------:R-:W4:Y:S01]  /*01a0*/  LDC.64 R6, c[0x0][0x380] ;  /* 0x0000e000ff067b82 */ /* 0x000f220000000a00 */
[----:B------:R-:W-:-:S02]  /*01b0*/  LOP3.LUT R3, R8, 0xff, RZ, 0xc0, !PT ;  /* 0x000000ff08037812 */ /* 0x000fc400078ec0ff */
[----:B------:R-:W-:Y:S02]  /*01c0*/  SHF.L.U32 R11, R11, 0x2, RZ ;  /* 0x000000020b0b7819 */ /* 0x000fe400000006ff */
[----:B------:R-:W-:Y:S02]  /*01d0*/  LOP3.LUT R8, R8, 0xff, RZ, 0xc0, !PT ;  /* 0x000000ff08087812 */ /* 0x000fe400078ec0ff */
[----:B------:R-:W-:Y:S01]  /*01e0*/  LOP3.LUT R11, R11, 0xfc, RZ, 0xc0, !PT ;  /* 0x000000fc0b0b7812 */ /* 0x000fe200078ec0ff */
[----:B0-----:R-:W-:-:S04]  /*01f0*/  IMAD R21, R2, 0x9000, R3 ;  /* 0x0000900002157824 */ /* 0x001fc800078e0203 */
[----:B------:R-:W-:Y:S01]  /*0200*/  IMAD R11, R10, 0x300, R11 ;  /* 0x000003000a0b7824 */ /* 0x000fe200078e020b */
[----:B------:R-:W-:Y:S01]  /*0210*/  MOV R10, 0x400 ;  /* 0x00000400000a7802 */ /* 0x000fe20000000f00 */
[----:B------:R-:W-:-:S03]  /*0220*/  IMAD R13, R20, 0x300, R21 ;  /* 0x00000300140d7824 */ /* 0x000fc600078e0215 */
[----:B------:R-:W-:Y:S01]  /*0230*/  IADD3 R12, PT, PT, R10, 0x1e0, RZ ;  /* 0x000001e00a0c7810 */ /* 0x000fe20007ffe0ff */
[----:B---3--:R-:W-:-:S03]  /*0240*/  IMAD.WIDE.U32 R4, R13, 0x4, R4 ;  /* 0x000000040d047825 */ /* 0x008fc600078e0004 */
[----:B------:R-:W-:Y:S01]  /*0250*/  IADD3 R24, P0, PT, R4, 0x12c00, RZ ;  /* 0x00012c0004187810 */ /* 0x000fe20007f1e0ff */
[----:B----4-:R-:W-:Y:S01]  /*0260*/  IMAD.WIDE.U32 R6, R11, 0x4, R6 ;  /* 0x000000040b067825 */ /* 0x010fe200078e0006 */
[C---:B--2---:R-:W-:Y:S02]  /*0270*/  LEA R11, R9.reuse, R10, 0x18 ;  /* 0x0000000a090b7211 */ /* 0x044fe400078ec0ff */
[----:B------:R-:W-:Y:S02]  /*0280*/  LEA R9, R9, R12, 0x18 ;  /* 0x0000000c09097211 */ /* 0x000fe400078ec0ff */
[----:B------:R-:W-:Y:S02]  /*0290*/  MOV R4, R6 ;  /* 0x0000000600047202 */ /* 0x000fe40000000f00 */
[----:B------:R-:W-:Y:S01]  /*02a0*/  IADD3 R6, PT, PT, -R3, R0, RZ ;  /* 0x0000000003067210 */ /* 0x000fe20007ffe1ff */
[----:B------:R-:W-:Y:S01]  /*02b0*/  IMAD R3, R8, 0x60, R9 ;  /* 0x0000006008037824 */ /* 0x000fe200078e0209 */
[----:B------:R-:W-:-:S02]  /*02c0*/  IADD3.X R25, PT, PT, RZ, R5, RZ, P0, !PT ;  /* 0x00000005ff197210 */ /* 0x000fc400007fe4ff */
[----:B------:R-:W-:Y:S02]  /*02d0*/  MOV R5, R7 ;  /* 0x0000000700057202 */ /* 0x000fe40000000f00 */
[-C--:B------:R-:W-:Y:S02]  /*02e0*/  LEA R6, R6, R11.reuse, 0x2 ;  /* 0x0000000b06067211 */ /* 0x080fe400078e10ff */
[C---:B------:R-:W-:Y:S02]  /*02f0*/  LEA R22, R0.reuse, R11, 0x4 ;  /* 0x0000000b00167211 */ /* 0x040fe400078e20ff */
[----:B-1----:R-:W-:-:S07]  /*0300*/  LEA R7, R0, R9, 0x2 ;  /* 0x0000000900077211 */ /* 0x002fce00078e10ff */
.L_x_0:
[C---:B------:R-:W-:Y:S01]  /*0310*/  ISETP.GT.U32.AND P1, PT, R0.reuse, 0x1d, PT ;  /* 0x0000001d0000780c */ /* 0x040fe20003f24070 */
[----:B------:R-:W2:Y:S01]  /*0320*/  LDG.E.CONSTANT R12, desc[UR6][R24.64+-0x12c00] ;  /* 0xfed40006180c7981 */ /* 0x000ea2000c1e9900 */
[----:B------:R-:W-:-:S03]  /*0330*/  ISETP.GT.U32.AND P0, PT, R0, 0x47, PT ;  /* 0x000000470000780c */ /* 0x000fc60003f04070 */
[----:B------:R-:W3:Y:S04]  /*0340*/  LDG.E.CONSTANT R14, desc[UR6][R24.64+-0xf000] ;  /* 0xff100006180e7981 */ /* 0x000ee8000c1e9900 */
[----:B------:R-:W4:Y:S04]  /*0350*/  LDG.E.CONSTANT R16, desc[UR6][R24.64+-0xb400] ;  /* 0xff4c000618107981 */ /* 0x000f28000c1e9900 */
[----:B------:R-:W5:Y:S04]  /*0360*/  @!P1 LDG.E.128.CONSTANT R8, desc[UR6][R4.64] ;  /* 0x0000000604089981 */ /* 0x000f68000c1e9d00 */
[----:B------:R-:W4:Y:S04]  /*0370*/  LDG.E.CONSTANT R18, desc[UR6][R24.64+-0x7800] ;  /* 0xff88000618127981 */ /* 0x000f28000c1e9900 */
[----:B------:R-:W4:Y:S04]  /*0380*/  LDG.E.CONSTANT R26, desc[UR6][R24.64+-0x3c00] ;  /* 0xffc40006181a7981 */ /* 0x000f28000c1e9900 */
[----:B------:R-:W4:Y:S04]  /*0390*/  LDG.E.CONSTANT R28, desc[UR6][R24.64] ;  /* 0x00000006181c7981 */ /* 0x000f28000c1e9900 */
[----:B------:R-:W4:Y:S04]  /*03a0*/  LDG.E.CONSTANT R27, desc[UR6][R24.64+0x3c00] ;  /* 0x003c0006181b7981 */ /* 0x000f28000c1e9900 */
[----:B------:R-:W4:Y:S04]  /*03b0*/  LDG.E.CONSTANT R29, desc[UR6][R24.64+0x7800] ;  /* 0x00780006181d7981 */ /* 0x000f28000c1e9900 */
[----:B------:R-:W4:Y:S04]  /*03c0*/  LDG.E.CONSTANT R13, desc[UR6][R24.64+0xb400] ;  /* 0x00b40006180d7981 */ /* 0x000f28000c1e9900 */
[----:B------:R-:W4:Y:S01]  /*03d0*/  @!P0 LDG.E.CONSTANT R15, desc[UR6][R24.64+0xf000] ;  /* 0x00f00006180f8981 */ /* 0x000f22000c1e9900 */
[----:B------:R-:W-:Y:S06]  /*03e0*/  BAR.SYNC.DEFER_BLOCKING 0x0 ;  /* 0x0000000000007b1d */ /* 0x000fec0000010000 */
[----:B-----5:R-:W-:Y:S04]  /*03f0*/  @!P1 STS.128 [R22], R8 ;  /* 0x0000000816009388 */ /* 0x020fe80000000c00 */
[----:B--2---:R-:W-:Y:S04]  /*0400*/  STS [R7], R12 ;  /* 0x0000000c07007388 */ /* 0x004fe80000000800 */
[----:B---3--:R-:W-:Y:S04]  /*0410*/  STS [R7+0x1e0], R14 ;  /* 0x0001e00e07007388 */ /* 0x008fe80000000800 */
[----:B----4-:R-:W-:Y:S04]  /*0420*/  STS [R7+0x3c0], R16 ;  /* 0x0003c01007007388 */ /* 0x010fe80000000800 */
[----:B------:R-:W-:Y:S04]  /*0430*/  STS [R7+0x5a0], R18 ;  /* 0x0005a01207007388 */ /* 0x000fe80000000800 */
[----:B------:R-:W-:Y:S04]  /*0440*/  STS [R7+0x780], R26 ;  /* 0x0007801a07007388 */ /* 0x000fe80000000800 */
[----:B------:R-:W-:Y:S04]  /*0450*/  STS [R7+0x960], R28 ;  /* 0x0009601c07007388 */ /* 0x000fe80000000800 */
[----:B------:R-:W-:Y:S04]  /*0460*/  STS [R7+0xb40], R27 ;  /* 0x000b401b07007388 */ /* 0x000fe80000000800 */
[----:B------:R-:W-:Y:S04]  /*0470*/  STS [R7+0xd20], R29 ;  /* 0x000d201d07007388 */ /* 0x000fe80000000800 */
[----:B------:R-:W-:Y:S04]  /*0480*/  STS [R7+0xf00], R13 ;  /* 0x000f000d07007388 */ /* 0x000fe80000000800 */
[----:B------:R-:W-:Y:S01]  /*0490*/  @!P0 STS [R7+0x10e0], R15 ;  /* 0x0010e00f07008388 */ /* 0x000fe20000000800 */
[----:B------:R-:W-:Y:S06]  /*04a0*/  BAR.SYNC.DEFER_BLOCKING 0x0 ;  /* 0x0000000000007b1d */ /* 0x000fec0000010000 */
[----:B------:R-:W-:Y:S04]  /*04b0*/  LDS R18, [R6] ;  /* 0x0000000006127984 */ /* 0x000fe80000000800 */
[----:B------:R-:W0:Y:S04]  /*04c0*/  LDS.128 R8, [R3] ;  /* 0x0000000003087984 */ /* 0x000e280000000c00 */
[----:B------:R-:W1:Y:S04]  /*04d0*/  LDS.128 R12, [R3+0x900] ;  /* 0x00090000030c7984 */ /* 0x000e680000000c00 */
[----:B------:R-:W2:Y:S04]  /*04e0*/  LDS R27, [R6+0x4] ;  /* 0x00000400061b7984 */ /* 0x000ea80000000800 */
[----:B------:R-:W3:Y:S04]  /*04f0*/  LDS R23, [R6+0x8] ;  /* 0x0000080006177984 */ /* 0x000ee80000000800 */
[----:B------:R-:W4:Y:S04]  /*0500*/  LDS R16, [R6+0xc] ;  /* 0x00000c0006107984 */ /* 0x000f280000000800 */
[----:B------:R-:W-:Y:S01]  /*0510*/  LDS R26, [R6+0x3c] ;  /* 0x00003c00061a7984 */ /* 0x000fe20000000800 */
[----:B0-----:R-:W-:-:S03]  /*0520*/  FFMA R8, R18, R8, R19 ;  /* 0x0000000812087223 */ /* 0x001fc60000000013 */
[----:B------:R-:W-:Y:S01]  /*0530*/  LDS R19, [R6+0x18] ;  /* 0x0000180006137984 */ /* 0x000fe20000000800 */
[----:B-1----:R-:W-:-:S03]  /*0540*/  FFMA R12, R18, R12, R17 ;  /* 0x0000000c120c7223 */ /* 0x002fc60000000011 */
[----:B------:R-:W-:Y:S01]  /*0550*/  LDS R17, [R6+0x10] ;  /* 0x0000100006117984 */ /* 0x000fe20000000800 */
[C---:B--2---:R-:W-:Y:S01]  /*0560*/  FFMA R8, R27.reuse, R9, R8 ;  /* 0x000000091b087223 */ /* 0x044fe20000000008 */
[----:B------:R-:W-:Y:S02]  /*0570*/  FFMA R13, R27, R13, R12 ;  /* 0x0000000d1b0d7223 */ /* 0x000fe4000000000c */
[----:B------:R-:W-:Y:S01]  /*0580*/  LDS R27, [R6+0x14] ;  /* 0x00001400061b7984 */ /* 0x000fe20000000800 */
[C---:B---3--:R-:W-:Y:S01]  /*0590*/  FFMA R9, R23.reuse, R10, R8 ;  /* 0x0000000a17097223 */ /* 0x048fe20000000008 */
[----:B------:R-:W-:-:S03]  /*05a0*/  FFMA R14, R23, R14, R13 ;  /* 0x0000000e170e7223 */ /* 0x000fc6000000000d */
[C---:B----4-:R-:W-:Y:S02]  /*05b0*/  FFMA R18, R16.reuse, R11, R9 ;  /* 0x0000000b10127223 */ /* 0x050fe40000000009 */
[----:B------:R-:W0:Y:S01]  /*05c0*/  LDS.128 R8, [R3+0x10] ;  /* 0x0000100003087984 */ /* 0x000e220000000c00 */
[----:B------:R-:W-:-:S03]  /*05d0*/  FFMA R23, R16, R15, R14 ;  /* 0x0000000f10177223 */ /* 0x000fc6000000000e */
[----:B------:R-:W1:Y:S04]  /*05e0*/  LDS.128 R12, [R3+0x910] ;  /* 0x00091000030c7984 */ /* 0x000e680000000c00 */
[----:B------:R-:W2:Y:S01]  /*05f0*/  LDS R16, [R6+0x1c] ;  /* 0x00001c0006107984 */ /* 0x000ea20000000800 */
[C---:B0-----:R-:W-:Y:S01]  /*0600*/  FFMA R8, R17.reuse, R8, R18 ;  /* 0x0000000811087223 */ /* 0x041fe20000000012 */
[----:B-1----:R-:W-:-:S03]  /*0610*/  FFMA R12, R17, R12, R23 ;  /* 0x0000000c110c7223 */ /* 0x002fc60000000017 */
[C---:B------:R-:W-:Y:S01]  /*0620*/  FFMA R8, R27.reuse, R9, R8 ;  /* 0x000000091b087223 */ /* 0x040fe20000000008 */
[----:B------:R-:W-:Y:S01]  /*0630*/  LDS R17, [R6+0x20] ;  /* 0x0000200006117984 */ /* 0x000fe20000000800 */
[----:B------:R-:W-:Y:S02]  /*0640*/  FFMA R13, R27, R13, R12 ;  /* 0x0000000d1b0d7223 */ /* 0x000fe4000000000c */
[C---:B------:R-:W-:Y:S01]  /*0650*/  FFMA R9, R19.reuse, R10, R8 ;  /* 0x0000000a13097223 */ /* 0x040fe20000000008 */
[----:B------:R-:W-:Y:S01]  /*0660*/  LDS R27, [R6+0x24] ;  /* 0x00002400061b7984 */ /* 0x000fe20000000800 */
[----:B------:R-:W-:Y:S02]  /*0670*/  FFMA R14, R19, R14, R13 ;  /* 0x0000000e130e7223 */ /* 0x000fe4000000000d */
[C---:B--2---:R-:W-:Y:S01]  /*0680*/  FFMA R18, R16.reuse, R11, R9 ;  /* 0x0000000b10127223 */ /* 0x044fe20000000009 */
[----:B------:R-:W-:Y:S04]  /*0690*/  LDS R19, [R6+0x28] ;  /* 0x0000280006137984 */ /* 0x000fe80000000800 */
[----:B------:R-:W0:Y:S01]  /*06a0*/  LDS.128 R8, [R3+0x20] ;  /* 0x0000200003087984 */ /* 0x000e220000000c00 */
[----:B------:R-:W-:-:S03]  /*06b0*/  FFMA R23, R16, R15, R14 ;  /* 0x0000000f10177223 */ /* 0x000fc6000000000e */
[----:B------:R-:W1:Y:S04]  /*06c0*/  LDS.128 R12, [R3+0x920] ;  /* 0x00092000030c7984 */ /* 0x000e680000000c00 */
[----:B------:R-:W2:Y:S01]  /*06d0*/  LDS R16, [R6+0x2c] ;  /* 0x00002c0006107984 */ /* 0x000ea20000000800 */
[C---:B0-----:R-:W-:Y:S01]  /*06e0*/  FFMA R8, R17.reuse, R8, R18 ;  /* 0x0000000811087223 */ /* 0x041fe20000000012 */
[----:B-1----:R-:W-:-:S03]  /*06f0*/  FFMA R12, R17, R12, R23 ;  /* 0x0000000c110c7223 */ /* 0x002fc60000000017 */
[C---:B------:R-:W-:Y:S01]  /*0700*/  FFMA R8, R27.reuse, R9, R8 ;  /* 0x000000091b087223 */ /* 0x040fe20000000008 */
[----:B------:R-:W-:-:S03]  /*0710*/  FFMA R13, R27, R13, R12 ;  /* 0x0000000d1b0d7223 */ /* 0x000fc6000000000c */
        /* <DEDUP_REMOVED lines=13> */
[C---:B--2---:R-:W-:Y:S01]  /*07f0*/  FFMA R9, R15.reuse, R10, R8 ;  /* 0x0000000a0f097223 */ /* 0x044fe20000000008 */
[----:B------:R-:W-:Y:S01]  /*0800*/  LDS R27, [R6+0x44] ;  /* 0x00004400061b7984 */ /* 0x000fe20000000800 */
[----:B------:R-:W-:Y:S02]  /*0810*/  FFMA R18, R15, R18, R17 ;  /* 0x000000120f127223 */ /* 0x000fe40000000011 */
[C---:B------:R-:W-:Y:S01]  /*0820*/  FFMA R16, R26.reuse, R11, R9 ;  /* 0x0000000b1a107223 */ /* 0x040fe20000000009 */
[----:B------:R-:W-:Y:S04]  /*0830*/  LDS R17, [R6+0x40] ;  /* 0x0000400006117984 */ /* 0x000fe80000000800 */
[----:B------:R-:W0:Y:S01]  /*0840*/  LDS.128 R8, [R3+0x40] ;  /* 0x0000400003087984 */ /* 0x000e220000000c00 */
[----:B------:R-:W-:-:S03]  /*0850*/  FFMA R23, R26, R19, R18 ;  /* 0x000000131a177223 */ /* 0x000fc60000000012 */
[----:B------:R-:W1:Y:S04]  /*0860*/  LDS.128 R12, [R3+0x940] ;  /* 0x00094000030c7984 */ /* 0x000e680000000c00 */
[----:B------:R-:W2:Y:S04]  /*0870*/  LDS R19, [R6+0x48] ;  /* 0x0000480006137984 */ /* 0x000ea80000000800 */
[----:B------:R-:W3:Y:S01]  /*0880*/  LDS R26, [R6+0x4c] ;  /* 0x00004c00061a7984 */ /* 0x000ee20000000800 */
[C---:B0-----:R-:W-:Y:S01]  /*0890*/  FFMA R8, R17.reuse, R8, R16 ;  /* 0x0000000811087223 */ /* 0x041fe20000000010 */
[----:B-1----:R-:W-:-:S03]  /*08a0*/  FFMA R12, R17, R12, R23 ;  /* 0x0000000c110c7223 */ /* 0x002fc60000000017 */
[C---:B------:R-:W-:Y:S01]  /*08b0*/  FFMA R8, R27.reuse, R9, R8 ;  /* 0x000000091b087223 */ /* 0x040fe20000000008 */
[----:B------:R-:W-:-:S03]  /*08c0*/  FFMA R13, R27, R13, R12 ;  /* 0x0000000d1b0d7223 */ /* 0x000fc6000000000c */
[C---:B--2---:R-:W-:Y:S01]  /*08d0*/  FFMA R9, R19.reuse, R10, R8 ;  /* 0x0000000a13097223 */ /* 0x044fe20000000008 */
[----:B------:R-:W-:Y:S01]  /*08e0*/  LDS R27, [R6+0x54] ;  /* 0x00005400061b7984 */ /* 0x000fe20000000800 */
[----:B------:R-:W-:Y:S02]  /*08f0*/  FFMA R14, R19, R14, R13 ;  /* 0x0000000e130e7223 */ /* 0x000fe4000000000d */
[C---:B---3--:R-:W-:Y:S01]  /*0900*/  FFMA R28, R26.reuse, R11, R9 ;  /* 0x0000000b1a1c7223 */ /* 0x048fe20000000009 */
[----:B------:R-:W-:Y:S04]  /*0910*/  LDS R13, [R6+0x50] ;  /* 0x00005000060d7984 */ /* 0x000fe80000000800 */
[----:B------:R-:W0:Y:S04]  /*0920*/  LDS.128 R16, [R3+0x50] ;  /* 0x0000500003107984 */ /* 0x000e280000000c00 */
[----:B------:R-:W1:Y:S01]  /*0930*/  LDS.128 R8, [R3+0x950] ;  /* 0x0009500003087984 */ /* 0x000e620000000c00 */
[----:B------:R-:W-:-:S03]  /*0940*/  FFMA R23, R26, R15, R14 ;  /* 0x0000000f1a177223 */ /* 0x000fc6000000000e */
[----:B------:R-:W2:Y:S04]  /*0950*/  LDS R15, [R6+0x58] ;  /* 0x00005800060f7984 */ /* 0x000ea80000000800 */
[----:B------:R-:W3:Y:S01]  /*0960*/  LDS R12, [R6+0x5c] ;  /* 0x00005c00060c7984 */ /* 0x000ee20000000800 */
[----:B------:R-:W-:-:S04]  /*0970*/  UIADD3 UR4, UPT, UPT, UR4, 0x1, URZ ;  /* 0x0000000104047890 */ /* 0x000fc8000fffe0ff */
[----:B------:R-:W-:Y:S01]  /*0980*/  UISETP.NE.AND UP0, UPT, UR4, 0x20, UPT ;  /* 0x000000200400788c */ /* 0x000fe2000bf05270 */
[----:B------:R-:W-:Y:S02]  /*0990*/  IADD3 R24, P1, PT, R24, 0x60, RZ ;  /* 0x0000006018187810 */ /* 0x000fe40007f3e0ff */
[----:B------:R-:W-:Y:S02]  /*09a0*/  IADD3 R4, P0, PT, R4, 0x60, RZ ;  /* 0x0000006004047810 */ /* 0x000fe40007f1e0ff */
[----:B------:R-:W-:Y:S02]  /*09b0*/  IADD3.X R25, PT, PT, RZ, R25, RZ, P1, !PT ;  /* 0x00000019ff197210 */ /* 0x000fe40000ffe4ff */
[----:B------:R-:W-:Y:S01]  /*09c0*/  IADD3.X R5, PT, PT, RZ, R5, RZ, P0, !PT ;  /* 0x00000005ff057210 */ /* 0x000fe200007fe4ff */
[C---:B0-----:R-:W-:Y:S01]  /*09d0*/  FFMA R16, R13.reuse, R16, R28 ;  /* 0x000000100d107223 */ /* 0x041fe2000000001c */
[----:B-1----:R-:W-:-:S03]  /*09e0*/  FFMA R8, R13, R8, R23 ;  /* 0x000000080d087223 */ /* 0x002fc60000000017 */
[C---:B------:R-:W-:Y:S01]  /*09f0*/  FFMA R16, R27.reuse, R17, R16 ;  /* 0x000000111b107223 */ /* 0x040fe20000000010 */
[----:B------:R-:W-:-:S03]  /*0a00*/  FFMA R8, R27, R9, R8 ;  /* 0x000000091b087223 */ /* 0x000fc60000000008 */
[C---:B--2---:R-:W-:Y:S01]  /*0a10*/  FFMA R9, R15.reuse, R18, R16 ;  /* 0x000000120f097223 */ /* 0x044fe20000000010 */
[----:B------:R-:W-:-:S03]  /*0a20*/  FFMA R8, R15, R10, R8 ;  /* 0x0000000a0f087223 */ /* 0x000fc60000000008 */
[C---:B---3--:R-:W-:Y:S01]  /*0a30*/  FFMA R19, R12.reuse, R19, R9 ;  /* 0x000000130c137223 */ /* 0x048fe20000000009 */
[----:B------:R-:W-:Y:S01]  /*0a40*/  FFMA R17, R12, R11, R8 ;  /* 0x0000000b0c117223 */ /* 0x000fe20000000008 */
[----:B------:R-:W-:Y:S06]  /*0a50*/  BRA.U UP0, `(.L_x_0) ;  /* 0xfffffff9002c7547 */ /* 0x000fec000b83ffff */
[----:B------:R-:W0:Y:S01]  /*0a60*/  LDC.64 R4, c[0x0][0x390] ;  /* 0x0000e400ff047b82 */ /* 0x000e220000000a00 */
[----:B------:R-:W-:-:S04]  /*0a70*/  IMAD R21, R2, -0x8fd0, R21 ;  /* 0xffff703002157824 */ /* 0x000fc800078e0215 */
[----:B------:R-:W-:-:S04]  /*0a80*/  IMAD R3, R20, 0xc00, R21 ;  /* 0x00000c0014037824 */ /* 0x000fc800078e0215 */
[----:B0-----:R-:W-:-:S05]  /*0a90*/  IMAD.WIDE.U32 R2, R3, 0x4, R4 ;  /* 0x0000000403027825 */ /* 0x001fca00078e0004 */
[----:B------:R-:W-:Y:S04]  /*0aa0*/  STG.E desc[UR6][R2.64], R19 ;  /* 0x0000001302007986 */ /* 0x000fe8000c101906 */
[----:B------:R-:W-:Y:S01]  /*0ab0*/  STG.E desc[UR6][R2.64+0x60], R17 ;  /* 0x0000601102007986 */ /* 0x000fe2000c101906 */
[----:B------:R-:W-:Y:S05]  /*0ac0*/  EXIT ;  /* 0x000000000000794d */ /* 0x000fea0003800000 */
.L_x_1:
[----:B------:R-:W-:-:S00]  /*0ad0*/  BRA `(.L_x_1) ;  /* 0xfffffffc00fc7947 */ /* 0x000fc0000383ffff */
[----:B------:R-:W-:-:S00]  /*0ae0*/  NOP ;  /* 0x0000000000007918 */ /* 0x000fc00000000000 */
        /* <DEDUP_REMOVED lines=9> */
.L_x_2:


//--------------------- .nv.shared.candidate0     --------------------------
	.section	.nv.shared.candidate0,"aw",@nobits
	.sectionflags	@""
	.align	4
.nv.shared.candidate0:
	.zero		6112


//--------------------- .nv.shared.reserved.0     --------------------------
	.section	.nv.shared.reserved.0,"aw",@nobits
	.weak		__nv_reservedSMEM_offset_0_alias
	.size		__nv_reservedSMEM_offset_0_alias, 0, 64
	.other		__nv_reservedSMEM_offset_0_alias,@"STO_CUDA_RESERVED_SHARED STV_DEFAULT"
__nv_reservedSMEM_offset_0_alias:
	.zero		0
	.zero		64


//--------------------- .nv.constant0.candidate0  --------------------------
	.section	.nv.constant0.candidate0,"a",@progbits
	.sectionflags	@""
	.align	4
.nv.constant0.candidate0:
	.zero		920


//--------------------- SYMBOLS --------------------------

	.type		.nv.reservedSmem.offset0,@object
	.size		.nv.reservedSmem.offset0,0x4
	.type		.nv.reservedSmem.cap,@object
	.size		.nv.reservedSmem.cap,0x4
